//
// Generated by NVIDIA NVVM Compiler
//
// Compiler Build ID: CL-36424714
// Cuda compilation tools, release 13.0, V13.0.88
// Based on NVVM 20.0.0
//

.version 9.0
.target sm_100
.address_size 64

	// .globl	_Z19vectorScalarProductPfS_S_i
.extern .shared .align 16 .b8 v_shared[];
.extern .shared .align 16 .b8 w_shared[];
.extern .shared .align 16 .b8 s_shared[];

.visible .entry _Z19vectorScalarProductPfS_S_i(
	.param .u64 .ptr .align 1 _Z19vectorScalarProductPfS_S_i_param_0,
	.param .u64 .ptr .align 1 _Z19vectorScalarProductPfS_S_i_param_1,
	.param .u64 .ptr .align 1 _Z19vectorScalarProductPfS_S_i_param_2,
	.param .u32 _Z19vectorScalarProductPfS_S_i_param_3
)
{
	.reg .pred 	%p<3>;
	.reg .b32 	%r<20>;
	.reg .b32 	%f<13>;
	.reg .b64 	%rd<13>;

	ld.param.u64 	%rd1, [_Z19vectorScalarProductPfS_S_i_param_0];
	ld.param.u64 	%rd2, [_Z19vectorScalarProductPfS_S_i_param_1];
	ld.param.u64 	%rd3, [_Z19vectorScalarProductPfS_S_i_param_2];
	ld.param.u32 	%r5, [_Z19vectorScalarProductPfS_S_i_param_3];
	mov.u32 	%r1, %tid.x;
	mov.u32 	%r6, %ctaid.x;
	mov.u32 	%r7, %ntid.x;
	mul.lo.s32 	%r2, %r6, %r7;
	add.s32 	%r3, %r2, %r1;
	setp.ge.s32 	%p1, %r3, %r5;
	mov.f32 	%f11, 0f3F800000;
	@%p1 bra 	$L__BB0_2;
	cvta.to.global.u64 	%rd4, %rd1;
	mul.wide.s32 	%rd5, %r3, 4;
	add.s64 	%rd6, %rd4, %rd5;
	ld.global.f32 	%f11, [%rd6];
$L__BB0_2:
	setp.ge.s32 	%p2, %r3, %r5;
	shl.b32 	%r8, %r1, 2;
	mov.u32 	%r9, v_shared;
	add.s32 	%r4, %r9, %r8;
	st.shared.f32 	[%r4], %f11;
	mov.f32 	%f12, 0f3F800000;
	@%p2 bra 	$L__BB0_4;
	cvta.to.global.u64 	%rd7, %rd2;
	mul.wide.s32 	%rd8, %r3, 4;
	add.s64 	%rd9, %rd7, %rd8;
	ld.global.f32 	%f12, [%rd9];
$L__BB0_4:
	cvta.to.global.u64 	%rd10, %rd3;
	mov.u32 	%r11, w_shared;
	add.s32 	%r12, %r11, %r8;
	st.shared.f32 	[%r12], %f12;
	shl.b32 	%r13, %r2, 2;
	add.s32 	%r14, %r4, %r13;
	ld.shared.f32 	%f7, [%r14];
	add.s32 	%r15, %r12, %r13;
	ld.shared.f32 	%f8, [%r15];
	mul.f32 	%f9, %f7, %f8;
	shl.b32 	%r16, %r3, 2;
	mov.u32 	%r17, s_shared;
	add.s32 	%r18, %r17, %r16;
	st.shared.f32 	[%r18], %f9;
	add.s32 	%r19, %r17, %r8;
	ld.shared.f32 	%f10, [%r19];
	mul.wide.s32 	%rd11, %r3, 4;
	add.s64 	%rd12, %rd10, %rd11;
	st.global.f32 	[%rd12], %f10;
	ret;

}


// ===== COMPILED SASS (sm_100) =====

	.target	sm_100

	.elftype	@"ET_EXEC"


//--------------------- .note.nv.tkinfo           --------------------------
	.section	.note.nv.tkinfo,"",@"SHT_NOTE"
	.sectionflags	@"SHF_NOTE_NV_TKINFO"
	.tkinfo
        /*0018*/ 	.word	0x00000002
        /*0030*/ 	.string	""
        /*0030*/ 	.string	"ptxas"
        /*0030*/ 	.string	"Cuda compilation tools, release 13.0, V13.0.88"
        /*0030*/ 	.string	"Build cuda_13.0.r13.0/compiler.36424714_0"
        /*0030*/ 	.string	"-arch sm_100 -m 64 "



//--------------------- .note.nv.cuinfo           --------------------------
	.section	.note.nv.cuinfo,"",@"SHT_NOTE"
	.sectionflags	@"SHF_NOTE_NV_CUINFO"
        /*0018*/ 	.short	0x0002
        /*001a*/ 	.short	0x0064
        /*001c*/ 	.short	0x0082
	.zero		2


//--------------------- .nv.info                  --------------------------
	.section	.nv.info,"",@"SHT_CUDA_INFO"
	.align	4


	//----- nvinfo : EIATTR_REGCOUNT
	.align		4
        /*0000*/ 	.byte	0x04, 0x2f
        /*0002*/ 	.short	(.L_1 - .L_0)
	.align		4
.L_0:
        /*0004*/ 	.word	index@(_Z19vectorScalarProductPfS_S_i)
        /*0008*/ 	.word	0x0000000e


	//----- nvinfo : EIATTR_FRAME_SIZE
	.align		4
.L_1:
        /*000c*/ 	.byte	0x04, 0x11
        /*000e*/ 	.short	(.L_3 - .L_2)
	.align		4
.L_2:
        /*0010*/ 	.word	index@(_Z19vectorScalarProductPfS_S_i)
        /*0014*/ 	.word	0x00000000


	//----- nvinfo : EIATTR_MIN_STACK_SIZE
	.align		4
.L_3:
        /*0018*/ 	.byte	0x04, 0x12
        /*001a*/ 	.short	(.L_5 - .L_4)
	.align		4
.L_4:
        /*001c*/ 	.word	index@(_Z19vectorScalarProductPfS_S_i)
        /*0020*/ 	.word	0x00000000
.L_5:


//--------------------- .nv.compat                --------------------------
	.section	.nv.compat,"",@"SHT_CUDA_COMPAT_INFO"
	.align	4
        /*0000*/ 	.byte	0x02, 0x09, 0x00, 0x00, 0x02, 0x02, 0x01, 0x00, 0x02, 0x05, 0x05, 0x00, 0x03, 0x07, 0x01, 0x01
        /*0010*/ 	.byte	0x02, 0x03, 0x00, 0x00, 0x02, 0x06, 0x01, 0x00, 0x04, 0x0b, 0x08, 0x00, 0x09, 0x00, 0x00, 0x00
        /*0020*/ 	.byte	0x00, 0x00, 0x00, 0x00


//--------------------- .nv.info._Z19vectorScalarProductPfS_S_i --------------------------
	.section	.nv.info._Z19vectorScalarProductPfS_S_i,"",@"SHT_CUDA_INFO"
	.sectionflags	@""
	.align	4


	//----- nvinfo : EIATTR_CUDA_API_VERSION
	.align		4
        /*0000*/ 	.byte	0x04, 0x37
        /*0002*/ 	.short	(.L_7 - .L_6)
.L_6:
        /*0004*/ 	.word	0x00000082


	//----- nvinfo : EIATTR_KPARAM_INFO
	.align		4
.L_7:
        /*0008*/ 	.byte	0x04, 0x17
        /*000a*/ 	.short	(.L_9 - .L_8)
.L_8:
        /*000c*/ 	.word	0x00000000
        /*0010*/ 	.short	0x0003
        /*0012*/ 	.short	0x0018
        /*0014*/ 	.byte	0x00, 0xf0, 0x11, 0x00


	//----- nvinfo : EIATTR_KPARAM_INFO
	.align		4
.L_9:
        /*0018*/ 	.byte	0x04, 0x17
        /*001a*/ 	.short	(.L_11 - .L_10)
.L_10:
        /*001c*/ 	.word	0x00000000
        /*0020*/ 	.short	0x0002
        /*0022*/ 	.short	0x0010
        /*0024*/ 	.byte	0x00, 0xf5, 0x21, 0x00


	//----- nvinfo : EIATTR_KPARAM_INFO
	.align		4
.L_11:
        /*0028*/ 	.byte	0x04, 0x17
        /*002a*/ 	.short	(.L_13 - .L_12)
.L_12:
        /*002c*/ 	.word	0x00000000
        /*0030*/ 	.short	0x0001
        /*0032*/ 	.short	0x0008
        /*0034*/ 	.byte	0x00, 0xf5, 0x21, 0x00


	//----- nvinfo : EIATTR_KPARAM_INFO
	.align		4
.L_13:
        /*0038*/ 	.byte	0x04, 0x17
        /*003a*/ 	.short	(.L_15 - .L_14)
.L_14:
        /*003c*/ 	.word	0x00000000
        /*0040*/ 	.short	0x0000
        /*0042*/ 	.short	0x0000
        /*0044*/ 	.byte	0x00, 0xf5, 0x21, 0x00


	//----- nvinfo : EIATTR_SPARSE_MMA_MASK
	.align		4
.L_15:
        /*0048*/ 	.byte	0x03, 0x50
        /*004a*/ 	.short	0x0000


	//----- nvinfo : EIATTR_MAXREG_COUNT
	.align		4
        /*004c*/ 	.byte	0x03, 0x1b
        /*004e*/ 	.short	0x00ff


	//----- nvinfo : EIATTR_MERCURY_ISA_VERSION
	.align		4
        /*0050*/ 	.byte	0x03, 0x5f
        /*0052*/ 	.short	0x0101


	//----- nvinfo : EIATTR_VRC_CTA_INIT_COUNT
	.align		4
        /*0054*/ 	.byte	0x02, 0x4a
	.zero		1
	.zero		1


	//----- nvinfo : EIATTR_EXIT_INSTR_OFFSETS
	.align		4
        /*0058*/ 	.byte	0x04, 0x1c
        /*005a*/ 	.short	(.L_17 - .L_16)


	//   ....[0]....
.L_16:
        /*005c*/ 	.word	0x00000200


	//----- nvinfo : EIATTR_CBANK_PARAM_SIZE
	.align		4
.L_17:
        /*0060*/ 	.byte	0x03, 0x19
        /*0062*/ 	.short	0x001c


	//----- nvinfo : EIATTR_PARAM_CBANK
	.align		4
        /*0064*/ 	.byte	0x04, 0x0a
        /*0066*/ 	.short	(.L_19 - .L_18)
	.align		4
.L_18:
        /*0068*/ 	.word	index@(.nv.constant0._Z19vectorScalarProductPfS_S_i)
        /*006c*/ 	.short	0x0380
        /*006e*/ 	.short	0x001c


	//----- nvinfo : EIATTR_SW_WAR
	.align		4
.L_19:
        /*0070*/ 	.byte	0x04, 0x36
        /*0072*/ 	.short	(.L_21 - .L_20)
.L_20:
        /*0074*/ 	.word	0x00000008
.L_21:


//--------------------- .nv.callgraph             --------------------------
	.section	.nv.callgraph,"",@"SHT_CUDA_CALLGRAPH"
	.align	4
	.sectionentsize	8
	.align		4
        /*0000*/ 	.word	0x00000000
	.align		4
        /*0004*/ 	.word	0xffffffff
	.align		4
        /*0008*/ 	.word	0x00000000
	.align		4
        /*000c*/ 	.word	0xfffffffe
	.align		4
        /*0010*/ 	.word	0x00000000
	.align		4
        /*0014*/ 	.word	0xfffffffd
	.align		4
        /*0018*/ 	.word	0x00000000
	.align		4
        /*001c*/ 	.word	0xfffffffc


//--------------------- .text._Z19vectorScalarProductPfS_S_i --------------------------
	.section	.text._Z19vectorScalarProductPfS_S_i,"ax",@progbits
	.align	128
        .global         _Z19vectorScalarProductPfS_S_i
        .type           _Z19vectorScalarProductPfS_S_i,@function
        .size           _Z19vectorScalarProductPfS_S_i,(.L_x_1 - _Z19vectorScalarProductPfS_S_i)
        .other          _Z19vectorScalarProductPfS_S_i,@"STO_CUDA_ENTRY STV_DEFAULT"
_Z19vectorScalarProductPfS_S_i:
.text._Z19vectorScalarProductPfS_S_i:
[----:B------:R-:W-:Y:S01]  /*0000*/  LDC R1, c[0x0][0x37c] ;  /* 0x0000df00ff017b82 */ /* 0x000fe20000000800 */
[----:B------:R-:W0:Y:S07]  /*0010*/  S2R R9, SR_TID.X ;  /* 0x0000000000097919 */ /* 0x000e2e0000002100 */
[----:B------:R-:W1:Y:S01]  /*0020*/  S2UR UR4, SR_CTAID.X ;  /* 0x00000000000479c3 */ /* 0x000e620000002500 */
[----:B------:R-:W2:Y:S01]  /*0030*/  LDCU UR5, c[0x0][0x398] ;  /* 0x00007300ff0577ac */ /* 0x000ea20008000800 */
[----:B------:R-:W-:Y:S01]  /*0040*/  HFMA2 R6, -RZ, RZ, 1.875, 0 ;  /* 0x3f800000ff067431 */ /* 0x000fe200000001ff */
[----:B------:R-:W-:Y:S01]  /*0050*/  MOV R8, 0x3f800000 ;  /* 0x3f80000000087802 */ /* 0x000fe20000000f00 */
[----:B------:R-:W3:Y:S04]  /*0060*/  LDCU.64 UR6, c[0x0][0x358] ;  /* 0x00006b00ff0677ac */ /* 0x000ee80008000a00 */
[----:B------:R-:W1:Y:S02]  /*0070*/  LDC R0, c[0x0][0x360] ;  /* 0x0000d800ff007b82 */ /* 0x000e640000000800 */
[----:B-1----:R-:W-:-:S05]  /*0080*/  IMAD R0, R0, UR4, RZ ;  /* 0x0000000400007c24 */ /* 0x002fca000f8e02ff */
[----:B0-----:R-:W-:-:S04]  /*0090*/  IADD3 R7, PT, PT, R0, R9, RZ ;  /* 0x0000000900077210 */ /* 0x001fc80007ffe0ff */
[----:B--2---:R-:W-:-:S13]  /*00a0*/  ISETP.GE.AND P0, PT, R7, UR5, PT ;  /* 0x0000000507007c0c */ /* 0x004fda000bf06270 */
[----:B------:R-:W0:Y:S08]  /*00b0*/  @!P0 LDC.64 R2, c[0x0][0x380] ;  /* 0x0000e000ff028b82 */ /* 0x000e300000000a00 */
[----:B------:R-:W1:Y:S01]  /*00c0*/  @!P0 LDC.64 R4, c[0x0][0x388] ;  /* 0x0000e200ff048b82 */ /* 0x000e620000000a00 */
[----:B0-----:R-:W-:-:S05]  /*00d0*/  @!P0 IMAD.WIDE R2, R7, 0x4, R2 ;  /* 0x0000000407028825 */ /* 0x001fca00078e0202 */
[----:B---3--:R0:W2:Y:S01]  /*00e0*/  @!P0 LDG.E R6, desc[UR6][R2.64] ;  /* 0x0000000602068981 */ /* 0x0080a2000c1e1900 */
[----:B-1----:R-:W-:-:S05]  /*00f0*/  @!P0 IMAD.WIDE R4, R7, 0x4, R4 ;  /* 0x0000000407048825 */ /* 0x002fca00078e0204 */
[----:B------:R-:W3:Y:S01]  /*0100*/  @!P0 LDG.E R8, desc[UR6][R4.64] ;  /* 0x0000000604088981 */ /* 0x000ee2000c1e1900 */
[----:B------:R-:W1:Y:S01]  /*0110*/  S2UR UR5, SR_CgaCtaId ;  /* 0x00000000000579c3 */ /* 0x000e620000008800 */
[----:B------:R-:W-:-:S07]  /*0120*/  UMOV UR4, 0x400 ;  /* 0x0000040000047882 */ /* 0x000fce0000000000 */
[----:B0-----:R-:W0:Y:S01]  /*0130*/  LDC.64 R2, c[0x0][0x390] ;  /* 0x0000e400ff027b82 */ /* 0x001e220000000a00 */
[----:B-1----:R-:W-:-:S06]  /*0140*/  ULEA UR4, UR5, UR4, 0x18 ;  /* 0x0000000405047291 */ /* 0x002fcc000f8ec0ff */
[----:B------:R-:W-:-:S04]  /*0150*/  LEA R9, R9, UR4, 0x2 ;  /* 0x0000000409097c11 */ /* 0x000fc8000f8e10ff */
[----:B------:R-:W-:Y:S02]  /*0160*/  LEA R0, R0, R9, 0x2 ;  /* 0x0000000900007211 */ /* 0x000fe400078e10ff */
[C---:B------:R-:W-:Y:S01]  /*0170*/  LEA R11, R7.reuse, UR4, 0x2 ;  /* 0x00000004070b7c11 */ /* 0x040fe2000f8e10ff */
[----:B0-----:R-:W-:Y:S01]  /*0180*/  IMAD.WIDE R2, R7, 0x4, R2 ;  /* 0x0000000407027825 */ /* 0x001fe200078e0202 */
[----:B--2---:R-:W-:Y:S04]  /*0190*/  STS [R9], R6 ;  /* 0x0000000609007388 */ /* 0x004fe80000000800 */
[----:B---3--:R-:W-:Y:S04]  /*01a0*/  STS [R9], R8 ;  /* 0x0000000809007388 */ /* 0x008fe80000000800 */
[----:B------:R-:W0:Y:S02]  /*01b0*/  LDS R0, [R0] ;  /* 0x0000000000007984 */ /* 0x000e240000000800 */
[----:B0-----:R-:W-:-:S05]  /*01c0*/  FMUL R10, R0, R0 ;  /* 0x00000000000a7220 */ /* 0x001fca0000400000 */
[----:B------:R-:W-:Y:S04]  /*01d0*/  STS [R11], R10 ;  /* 0x0000000a0b007388 */ /* 0x000fe80000000800 */
[----:B------:R-:W0:Y:S04]  /*01e0*/  LDS R5, [R9] ;  /* 0x0000000009057984 */ /* 0x000e280000000800 */
[----:B0-----:R-:W-:Y:S01]  /*01f0*/  STG.E desc[UR6][R2.64], R5 ;  /* 0x0000000502007986 */ /* 0x001fe2000c101906 */
[----:B------:R-:W-:Y:S05]  /*0200*/  EXIT ;  /* 0x000000000000794d */ /* 0x000fea0003800000 */
.L_x_0:
[----:B------:R-:W-:-:S00]  /*0210*/  BRA `(.L_x_0) ;  /* 0xfffffffc00fc7947 */ /* 0x000fc0000383ffff */
[----:B------:R-:W-:-:S00]  /*0220*/  NOP ;  /* 0x0000000000007918 */ /* 0x000fc00000000000 */
        /* <DEDUP_REMOVED lines=13> */
.L_x_1:


//--------------------- .nv.shared._Z19vectorScalarProductPfS_S_i --------------------------
	.section	.nv.shared._Z19vectorScalarProductPfS_S_i,"aw",@nobits
	.sectionflags	@""
	.align	16
	.zero		1024


//--------------------- .nv.shared.reserved.0     --------------------------
	.section	.nv.shared.reserved.0,"aw",@nobits
	.weak		__nv_reservedSMEM_offset_0_alias
	.size		__nv_reservedSMEM_offset_0_alias, 0, 64
	.other		__nv_reservedSMEM_offset_0_alias,@"STO_CUDA_RESERVED_SHARED STV_DEFAULT"
__nv_reservedSMEM_offset_0_alias:
	.zero		0
	.zero		64


//--------------------- .nv.constant0._Z19vectorScalarProductPfS_S_i --------------------------
	.section	.nv.constant0._Z19vectorScalarProductPfS_S_i,"a",@progbits
	.sectionflags	@""
	.align	4
.nv.constant0._Z19vectorScalarProductPfS_S_i:
	.zero		924


//--------------------- SYMBOLS --------------------------

	.type		.nv.reservedSmem.offset0,@object
	.size		.nv.reservedSmem.offset0,0x4
	.type		.nv.reservedSmem.cap,@object
	.size		.nv.reservedSmem.cap,0x4
